//
// Generated by NVIDIA NVVM Compiler
//
// Compiler Build ID: CL-36424714
// Cuda compilation tools, release 13.0, V13.0.88
// Based on NVVM 20.0.0
//

.version 9.0
.target sm_100
.address_size 64

	// .globl	_Z6blocksPKfPfi

.visible .entry _Z6blocksPKfPfi(
	.param .u64 .ptr .align 1 _Z6blocksPKfPfi_param_0,
	.param .u64 .ptr .align 1 _Z6blocksPKfPfi_param_1,
	.param .u32 _Z6blocksPKfPfi_param_2
)
{
	.reg .pred 	%p<2>;
	.reg .b32 	%r<6>;
	.reg .b32 	%f<3>;
	.reg .b64 	%rd<8>;

	ld.param.u64 	%rd1, [_Z6blocksPKfPfi_param_0];
	ld.param.u64 	%rd2, [_Z6blocksPKfPfi_param_1];
	ld.param.u32 	%r2, [_Z6blocksPKfPfi_param_2];
	mov.u32 	%r3, %ctaid.x;
	mov.u32 	%r4, %ntid.x;
	mov.u32 	%r5, %tid.x;
	mad.lo.s32 	%r1, %r3, %r4, %r5;
	setp.ge.s32 	%p1, %r1, %r2;
	@%p1 bra 	$L__BB0_2;
	cvta.to.global.u64 	%rd3, %rd1;
	cvta.to.global.u64 	%rd4, %rd2;
	mul.wide.s32 	%rd5, %r1, 4;
	add.s64 	%rd6, %rd3, %rd5;
	ld.global.f32 	%f1, [%rd6];
	add.f32 	%f2, %f1, 0f41200000;
	add.s64 	%rd7, %rd4, %rd5;
	st.global.f32 	[%rd7], %f2;
$L__BB0_2:
	ret;

}


// ===== COMPILED SASS (sm_100) =====

	.target	sm_100

	.elftype	@"ET_EXEC"


//--------------------- .note.nv.tkinfo           --------------------------
	.section	.note.nv.tkinfo,"",@"SHT_NOTE"
	.sectionflags	@"SHF_NOTE_NV_TKINFO"
	.tkinfo
        /*0018*/ 	.word	0x00000002
        /*0030*/ 	.string	""
        /*0030*/ 	.string	"ptxas"
        /*0030*/ 	.string	"Cuda compilation tools, release 13.0, V13.0.88"
        /*0030*/ 	.string	"Build cuda_13.0.r13.0/compiler.36424714_0"
        /*0030*/ 	.string	"-arch sm_100 -m 64 "



//--------------------- .note.nv.cuinfo           --------------------------
	.section	.note.nv.cuinfo,"",@"SHT_NOTE"
	.sectionflags	@"SHF_NOTE_NV_CUINFO"
        /*0018*/ 	.short	0x0002
        /*001a*/ 	.short	0x0064
        /*001c*/ 	.short	0x0082
	.zero		2


//--------------------- .nv.info                  --------------------------
	.section	.nv.info,"",@"SHT_CUDA_INFO"
	.align	4


	//----- nvinfo : EIATTR_REGCOUNT
	.align		4
        /*0000*/ 	.byte	0x04, 0x2f
        /*0002*/ 	.short	(.L_1 - .L_0)
	.align		4
.L_0:
        /*0004*/ 	.word	index@(_Z6blocksPKfPfi)
        /*0008*/ 	.word	0x0000000a


	//----- nvinfo : EIATTR_FRAME_SIZE
	.align		4
.L_1:
        /*000c*/ 	.byte	0x04, 0x11
        /*000e*/ 	.short	(.L_3 - .L_2)
	.align		4
.L_2:
        /*0010*/ 	.word	index@(_Z6blocksPKfPfi)
        /*0014*/ 	.word	0x00000000


	//----- nvinfo : EIATTR_MIN_STACK_SIZE
	.align		4
.L_3:
        /*0018*/ 	.byte	0x04, 0x12
        /*001a*/ 	.short	(.L_5 - .L_4)
	.align		4
.L_4:
        /*001c*/ 	.word	index@(_Z6blocksPKfPfi)
        /*0020*/ 	.word	0x00000000
.L_5:


//--------------------- .nv.compat                --------------------------
	.section	.nv.compat,"",@"SHT_CUDA_COMPAT_INFO"
	.align	4
        /*0000*/ 	.byte	0x02, 0x09, 0x00, 0x00, 0x02, 0x02, 0x01, 0x00, 0x02, 0x05, 0x05, 0x00, 0x03, 0x07, 0x01, 0x01
        /*0010*/ 	.byte	0x02, 0x03, 0x00, 0x00, 0x02, 0x06, 0x01, 0x00, 0x04, 0x0b, 0x08, 0x00, 0x09, 0x00, 0x00, 0x00
        /*0020*/ 	.byte	0x00, 0x00, 0x00, 0x00


//--------------------- .nv.info._Z6blocksPKfPfi  --------------------------
	.section	.nv.info._Z6blocksPKfPfi,"",@"SHT_CUDA_INFO"
	.sectionflags	@""
	.align	4


	//----- nvinfo : EIATTR_CUDA_API_VERSION
	.align		4
        /*0000*/ 	.byte	0x04, 0x37
        /*0002*/ 	.short	(.L_7 - .L_6)
.L_6:
        /*0004*/ 	.word	0x00000082


	//----- nvinfo : EIATTR_KPARAM_INFO
	.align		4
.L_7:
        /*0008*/ 	.byte	0x04, 0x17
        /*000a*/ 	.short	(.L_9 - .L_8)
.L_8:
        /*000c*/ 	.word	0x00000000
        /*0010*/ 	.short	0x0002
        /*0012*/ 	.short	0x0010
        /*0014*/ 	.byte	0x00, 0xf0, 0x11, 0x00


	//----- nvinfo : EIATTR_KPARAM_INFO
	.align		4
.L_9:
        /*0018*/ 	.byte	0x04, 0x17
        /*001a*/ 	.short	(.L_11 - .L_10)
.L_10:
        /*001c*/ 	.word	0x00000000
        /*0020*/ 	.short	0x0001
        /*0022*/ 	.short	0x0008
        /*0024*/ 	.byte	0x00, 0xf5, 0x21, 0x00


	//----- nvinfo : EIATTR_KPARAM_INFO
	.align		4
.L_11:
        /*0028*/ 	.byte	0x04, 0x17
        /*002a*/ 	.short	(.L_13 - .L_12)
.L_12:
        /*002c*/ 	.word	0x00000000
        /*0030*/ 	.short	0x0000
        /*0032*/ 	.short	0x0000
        /*0034*/ 	.byte	0x00, 0xf5, 0x21, 0x00


	//----- nvinfo : EIATTR_SPARSE_MMA_MASK
	.align		4
.L_13:
        /*0038*/ 	.byte	0x03, 0x50
        /*003a*/ 	.short	0x0000


	//----- nvinfo : EIATTR_MAXREG_COUNT
	.align		4
        /*003c*/ 	.byte	0x03, 0x1b
        /*003e*/ 	.short	0x00ff


	//----- nvinfo : EIATTR_MERCURY_ISA_VERSION
	.align		4
        /*0040*/ 	.byte	0x03, 0x5f
        /*0042*/ 	.short	0x0101


	//----- nvinfo : EIATTR_VRC_CTA_INIT_COUNT
	.align		4
        /*0044*/ 	.byte	0x02, 0x4a
	.zero		1
	.zero		1


	//----- nvinfo : EIATTR_EXIT_INSTR_OFFSETS
	.align		4
        /*0048*/ 	.byte	0x04, 0x1c
        /*004a*/ 	.short	(.L_15 - .L_14)


	//   ....[0]....
.L_14:
        /*004c*/ 	.word	0x00000070


	//   ....[1]....
        /*0050*/ 	.word	0x00000100


	//----- nvinfo : EIATTR_CBANK_PARAM_SIZE
	.align		4
.L_15:
        /*0054*/ 	.byte	0x03, 0x19
        /*0056*/ 	.short	0x0014


	//----- nvinfo : EIATTR_PARAM_CBANK
	.align		4
        /*0058*/ 	.byte	0x04, 0x0a
        /*005a*/ 	.short	(.L_17 - .L_16)
	.align		4
.L_16:
        /*005c*/ 	.word	index@(.nv.constant0._Z6blocksPKfPfi)
        /*0060*/ 	.short	0x0380
        /*0062*/ 	.short	0x0014


	//----- nvinfo : EIATTR_SW_WAR
	.align		4
.L_17:
        /*0064*/ 	.byte	0x04, 0x36
        /*0066*/ 	.short	(.L_19 - .L_18)
.L_18:
        /*0068*/ 	.word	0x00000008
.L_19:


//--------------------- .nv.callgraph             --------------------------
	.section	.nv.callgraph,"",@"SHT_CUDA_CALLGRAPH"
	.align	4
	.sectionentsize	8
	.align		4
        /*0000*/ 	.word	0x00000000
	.align		4
        /*0004*/ 	.word	0xffffffff
	.align		4
        /*0008*/ 	.word	0x00000000
	.align		4
        /*000c*/ 	.word	0xfffffffe
	.align		4
        /*0010*/ 	.word	0x00000000
	.align		4
        /*0014*/ 	.word	0xfffffffd
	.align		4
        /*0018*/ 	.word	0x00000000
	.align		4
        /*001c*/ 	.word	0xfffffffc


//--------------------- .text._Z6blocksPKfPfi     --------------------------
	.section	.text._Z6blocksPKfPfi,"ax",@progbits
	.align	128
        .global         _Z6blocksPKfPfi
        .type           _Z6blocksPKfPfi,@function
        .size           _Z6blocksPKfPfi,(.L_x_1 - _Z6blocksPKfPfi)
        .other          _Z6blocksPKfPfi,@"STO_CUDA_ENTRY STV_DEFAULT"
_Z6blocksPKfPfi:
.text._Z6blocksPKfPfi:
[----:B------:R-:W-:Y:S01]  /*0000*/  LDC R1, c[0x0][0x37c] ;  /* 0x0000df00ff017b82 */ /* 0x000fe20000000800 */
[----:B------:R-:W0:Y:S07]  /*0010*/  S2R R0, SR_TID.X ;  /* 0x0000000000007919 */ /* 0x000e2e0000002100 */
[----:B------:R-:W0:Y:S01]  /*0020*/  S2UR UR4, SR_CTAID.X ;  /* 0x00000000000479c3 */ /* 0x000e220000002500 */
[----:B------:R-:W1:Y:S07]  /*0030*/  LDCU UR5, c[0x0][0x390] ;  /* 0x00007200ff0577ac */ /* 0x000e6e0008000800 */
[----:B------:R-:W0:Y:S02]  /*0040*/  LDC R7, c[0x0][0x360] ;  /* 0x0000d800ff077b82 */ /* 0x000e240000000800 */
[----:B0-----:R-:W-:-:S05]  /*0050*/  IMAD R7, R7, UR4, R0 ;  /* 0x0000000407077c24 */ /* 0x001fca000f8e0200 */
[----:B-1----:R-:W-:-:S13]  /*0060*/  ISETP.GE.AND P0, PT, R7, UR5, PT ;  /* 0x0000000507007c0c */ /* 0x002fda000bf06270 */
[----:B------:R-:W-:Y:S05]  /*0070*/  @P0 EXIT ;  /* 0x000000000000094d */ /* 0x000fea0003800000 */
[----:B------:R-:W0:Y:S01]  /*0080*/  LDC.64 R2, c[0x0][0x380] ;  /* 0x0000e000ff027b82 */ /* 0x000e220000000a00 */
[----:B------:R-:W1:Y:S07]  /*0090*/  LDCU.64 UR4, c[0x0][0x358] ;  /* 0x00006b00ff0477ac */ /* 0x000e6e0008000a00 */
[----:B------:R-:W2:Y:S01]  /*00a0*/  LDC.64 R4, c[0x0][0x388] ;  /* 0x0000e200ff047b82 */ /* 0x000ea20000000a00 */
[----:B0-----:R-:W-:-:S06]  /*00b0*/  IMAD.WIDE R2, R7, 0x4, R2 ;  /* 0x0000000407027825 */ /* 0x001fcc00078e0202 */
[----:B-1----:R-:W3:Y:S01]  /*00c0*/  LDG.E R2, desc[UR4][R2.64] ;  /* 0x0000000402027981 */ /* 0x002ee2000c1e1900 */
[----:B--2---:R-:W-:-:S04]  /*00d0*/  IMAD.WIDE R4, R7, 0x4, R4 ;  /* 0x0000000407047825 */ /* 0x004fc800078e0204 */
[----:B---3--:R-:W-:-:S05]  /*00e0*/  FADD R7, R2, 10 ;  /* 0x4120000002077421 */ /* 0x008fca0000000000 */
[----:B------:R-:W-:Y:S01]  /*00f0*/  STG.E desc[UR4][R4.64], R7 ;  /* 0x0000000704007986 */ /* 0x000fe2000c101904 */
[----:B------:R-:W-:Y:S05]  /*0100*/  EXIT ;  /* 0x000000000000794d */ /* 0x000fea0003800000 */
.L_x_0:
[----:B------:R-:W-:-:S00]  /*0110*/  BRA `(.L_x_0) ;  /* 0xfffffffc00fc7947 */ /* 0x000fc0000383ffff */
[----:B------:R-:W-:-:S00]  /*0120*/  NOP ;  /* 0x0000000000007918 */ /* 0x000fc00000000000 */
        /* <DEDUP_REMOVED lines=13> */
.L_x_1:


//--------------------- .nv.shared.reserved.0     --------------------------
	.section	.nv.shared.reserved.0,"aw",@nobits
	.weak		__nv_reservedSMEM_offset_0_alias
	.size		__nv_reservedSMEM_offset_0_alias, 0, 64
	.other		__nv_reservedSMEM_offset_0_alias,@"STO_CUDA_RESERVED_SHARED STV_DEFAULT"
__nv_reservedSMEM_offset_0_alias:
	.zero		0
	.zero		64


//--------------------- .nv.constant0._Z6blocksPKfPfi --------------------------
	.section	.nv.constant0._Z6blocksPKfPfi,"a",@progbits
	.sectionflags	@""
	.align	4
.nv.constant0._Z6blocksPKfPfi:
	.zero		916


//--------------------- SYMBOLS --------------------------

	.type		.nv.reservedSmem.offset0,@object
	.size		.nv.reservedSmem.offset0,0x4
